	.headerflags	@"EF_CUDA_TEXMODE_UNIFIED EF_CUDA_64BIT_ADDRESS EF_CUDA_ACCELERATORS EF_CUDA_SM90 EF_CUDA_VIRTUAL_SM(EF_CUDA_SM90)"
	.elftype	@"ET_EXEC"


//--------------------- .nv.info                  --------------------------
	.section	.nv.info,"",@"SHT_CUDA_INFO"
	.align	4


	//----- nvinfo : EIATTR_REGCOUNT
	.align		4
        /*0000*/ 	.byte	0x04, 0x2f
        /*0002*/ 	.short	(.L_1 - .L_0)
	.align		4
.L_0:
        /*0004*/ 	.word	index@(triton_poi_fused_constant_pad_nd_1)
        /*0008*/ 	.word	0x0000000c


	//----- nvinfo : EIATTR_MIN_STACK_SIZE
	.align		4
.L_1:
        /*000c*/ 	.byte	0x04, 0x12
        /*000e*/ 	.short	(.L_3 - .L_2)
	.align		4
.L_2:
        /*0010*/ 	.word	index@(triton_poi_fused_constant_pad_nd_1)
        /*0014*/ 	.word	0x00000000


	//----- nvinfo : EIATTR_FRAME_SIZE
	.align		4
.L_3:
        /*0018*/ 	.byte	0x04, 0x11
        /*001a*/ 	.short	(.L_5 - .L_4)
	.align		4
.L_4:
        /*001c*/ 	.word	index@(triton_poi_fused_constant_pad_nd_1)
        /*0020*/ 	.word	0x00000000


	//----- nvinfo : EIATTR_MIN_STACK_SIZE
	.align		4
.L_5:
        /*0024*/ 	.byte	0x04, 0x12
        /*0026*/ 	.short	(.L_7 - .L_6)
	.align		4
.L_6:
        /*0028*/ 	.word	index@(triton_poi_fused_constant_pad_nd_1)
        /*002c*/ 	.word	0x00000000
.L_7:


//--------------------- .nv.info.triton_poi_fused_constant_pad_nd_1 --------------------------
	.section	.nv.info.triton_poi_fused_constant_pad_nd_1,"",@"SHT_CUDA_INFO"
	.sectionflags	@""
	.align	4


	//----- nvinfo : EIATTR_CUDA_API_VERSION
	.align		4
        /*0000*/ 	.byte	0x04, 0x37
        /*0002*/ 	.short	(.L_9 - .L_8)
.L_8:
        /*0004*/ 	.word	0x0000007c


	//----- nvinfo : EIATTR_KPARAM_INFO
	.align		4
.L_9:
        /*0008*/ 	.byte	0x04, 0x17
        /*000a*/ 	.short	(.L_11 - .L_10)
.L_10:
        /*000c*/ 	.word	0x00000000
        /*0010*/ 	.short	0x0002
        /*0012*/ 	.short	0x0010
        /*0014*/ 	.byte	0x00, 0xf0, 0x11, 0x00


	//----- nvinfo : EIATTR_KPARAM_INFO
	.align		4
.L_11:
        /*0018*/ 	.byte	0x04, 0x17
        /*001a*/ 	.short	(.L_13 - .L_12)
.L_12:
        /*001c*/ 	.word	0x00000000
        /*0020*/ 	.short	0x0001
        /*0022*/ 	.short	0x0008
        /*0024*/ 	.byte	0x00, 0xf4, 0x21, 0x00


	//----- nvinfo : EIATTR_KPARAM_INFO
	.align		4
.L_13:
        /*0028*/ 	.byte	0x04, 0x17
        /*002a*/ 	.short	(.L_15 - .L_14)
.L_14:
        /*002c*/ 	.word	0x00000000
        /*0030*/ 	.short	0x0000
        /*0032*/ 	.short	0x0000
        /*0034*/ 	.byte	0x00, 0xf4, 0x21, 0x00


	//----- nvinfo : EIATTR_SPARSE_MMA_MASK
	.align		4
.L_15:
        /*0038*/ 	.byte	0x03, 0x50
        /*003a*/ 	.short	0x0000


	//----- nvinfo : EIATTR_MAXREG_COUNT
	.align		4
        /*003c*/ 	.byte	0x03, 0x1b
        /*003e*/ 	.short	0x00ff


	//----- nvinfo : EIATTR_EXIT_INSTR_OFFSETS
	.align		4
        /*0040*/ 	.byte	0x04, 0x1c
        /*0042*/ 	.short	(.L_17 - .L_16)


	//   ....[0]....
.L_16:
        /*0044*/ 	.word	0x00000270


	//   ....[1]....
        /*0048*/ 	.word	0x00000290


	//----- nvinfo : EIATTR_REQNTID
	.align		4
.L_17:
        /*004c*/ 	.byte	0x04, 0x10
        /*004e*/ 	.short	(.L_19 - .L_18)
.L_18:
        /*0050*/ 	.word	0x00000080
        /*0054*/ 	.word	0x00000001
        /*0058*/ 	.word	0x00000001


	//----- nvinfo : EIATTR_CBANK_PARAM_SIZE
	.align		4
.L_19:
        /*005c*/ 	.byte	0x03, 0x19
        /*005e*/ 	.short	0x0014


	//----- nvinfo : EIATTR_PARAM_CBANK
	.align		4
        /*0060*/ 	.byte	0x04, 0x0a
        /*0062*/ 	.short	(.L_21 - .L_20)
	.align		4
.L_20:
        /*0064*/ 	.word	index@(.nv.constant0.triton_poi_fused_constant_pad_nd_1)
        /*0068*/ 	.short	0x0210
        /*006a*/ 	.short	0x0014


	//----- nvinfo : EIATTR_SW_WAR
	.align		4
.L_21:
        /*006c*/ 	.byte	0x04, 0x36
        /*006e*/ 	.short	(.L_23 - .L_22)
.L_22:
        /*0070*/ 	.word	0x00000008
.L_23:


//--------------------- .nv.callgraph             --------------------------
	.section	.nv.callgraph,"",@"SHT_CUDA_CALLGRAPH"
	.align	4
	.sectionentsize	8
	.align		4
        /*0000*/ 	.word	0x00000000
	.align		4
        /*0004*/ 	.word	0xffffffff
	.align		4
        /*0008*/ 	.word	0x00000000
	.align		4
        /*000c*/ 	.word	0xfffffffe
	.align		4
        /*0010*/ 	.word	0x00000000
	.align		4
        /*0014*/ 	.word	0xfffffffd
	.align		4
        /*0018*/ 	.word	0x00000000
	.align		4
        /*001c*/ 	.word	0xfffffffc


//--------------------- .text.triton_poi_fused_constant_pad_nd_1 --------------------------
	.section	.text.triton_poi_fused_constant_pad_nd_1,"ax",@progbits
	.align	128
        .global         triton_poi_fused_constant_pad_nd_1
        .type           triton_poi_fused_constant_pad_nd_1,@function
        .size           triton_poi_fused_constant_pad_nd_1,(.L_x_1 - triton_poi_fused_constant_pad_nd_1)
        .other          triton_poi_fused_constant_pad_nd_1,@"STO_CUDA_ENTRY STV_DEFAULT"
triton_poi_fused_constant_pad_nd_1:
.text.triton_poi_fused_constant_pad_nd_1:
[----:B------:R-:W0:Y:S02]  /*0000*/  LDC R1, c[0x0][0x28] ;  /* 0x00000a00ff017b82 */ /* 0x000e240000000800 */
[----:B------:R-:W1:Y:S01]  /*0010*/  S2R R0, SR_TID.X ;  /* 0x0000000000007919 */ /* 0x000e620000002100 */
[----:B------:R-:W-:Y:S01]  /*0020*/  ULDC.64 UR4, c[0x0][0x210] ;  /* 0x0000840000047ab9 */ /* 0x000fe20000000a00 */
[----:B------:R-:W-:Y:S01]  /*0030*/  CS2R R8, SRZ ;  /* 0x0000000000087805 */ /* 0x000fe2000001ff00 */
[----:B------:R-:W2:Y:S01]  /*0040*/  S2R R7, SR_CTAID.X ;  /* 0x0000000000077919 */ /* 0x000ea20000002500 */
[----:B-1----:R-:W-:-:S05]  /*0050*/  IMAD.SHL.U32 R0, R0, 0x2, RZ ;  /* 0x0000000200007824 */ /* 0x002fca00078e00ff */
[----:B------:R-:W-:-:S05]  /*0060*/  LOP3.LUT R0, R0, 0xfe, RZ, 0xc0, !PT ;  /* 0x000000fe00007812 */ /* 0x000fca00078ec0ff */
[----:B--2---:R-:W-:-:S04]  /*0070*/  IMAD R7, R7, 0x100, R0 ;  /* 0x0000010007077824 */ /* 0x004fc800078e0200 */
[----:B------:R-:W-:Y:S01]  /*0080*/  IMAD.HI R5, R7, 0x2aaaaaab, RZ ;  /* 0x2aaaaaab07057827 */ /* 0x000fe200078e02ff */
[----:B------:R-:W-:-:S04]  /*0090*/  SHF.R.S32.HI R0, RZ, 0x1f, R7 ;  /* 0x0000001fff007819 */ /* 0x000fc80000011407 */
[----:B------:R-:W-:Y:S02]  /*00a0*/  LEA.HI R0, R0, R7, RZ, 0x3 ;  /* 0x0000000700007211 */ /* 0x000fe400078f18ff */
[----:B------:R-:W-:Y:S02]  /*00b0*/  SHF.R.U32.HI R6, RZ, 0x1f, R5 ;  /* 0x0000001fff067819 */ /* 0x000fe40000011605 */
[----:B------:R-:W-:Y:S02]  /*00c0*/  SHF.R.S32.HI R2, RZ, 0x3, R0 ;  /* 0x00000003ff027819 */ /* 0x000fe40000011400 */
[----:B------:R-:W-:Y:S02]  /*00d0*/  LOP3.LUT R4, R0, 0xfffffff8, RZ, 0xc0, !PT ;  /* 0xfffffff800047812 */ /* 0x000fe400078ec0ff */
[----:B------:R-:W-:Y:S01]  /*00e0*/  LEA.HI R6, R5, R6, RZ, 0x1d ;  /* 0x0000000605067211 */ /* 0x000fe200078fe8ff */
[----:B------:R-:W-:-:S04]  /*00f0*/  IMAD.HI R0, R2, 0x2aaaaaab, RZ ;  /* 0x2aaaaaab02007827 */ /* 0x000fc800078e02ff */
[----:B------:R-:W-:Y:S01]  /*0100*/  IMAD.IADD R4, R7, 0x1, -R4 ;  /* 0x0000000107047824 */ /* 0x000fe200078e0a04 */
[----:B------:R-:W-:Y:S01]  /*0110*/  LEA.HI R3, R0, R0, RZ, 0x1 ;  /* 0x0000000000037211 */ /* 0x000fe200078f08ff */
[----:B------:R-:W-:Y:S02]  /*0120*/  IMAD.SHL.U32 R6, R6, 0x10, RZ ;  /* 0x0000001006067824 */ /* 0x000fe400078e00ff */
[----:B------:R-:W-:Y:S02]  /*0130*/  VIADD R0, R4, 0xfffffffe ;  /* 0xfffffffe04007836 */ /* 0x000fe40000000000 */
[----:B------:R-:W-:-:S03]  /*0140*/  IMAD R3, R3, -0x6, R2 ;  /* 0xfffffffa03037824 */ /* 0x000fc600078e0202 */
[----:B------:R-:W-:Y:S01]  /*0150*/  ISETP.GE.U32.AND P0, PT, R0, 0x4, PT ;  /* 0x000000040000780c */ /* 0x000fe20003f06070 */
[C---:B------:R-:W-:Y:S01]  /*0160*/  IMAD.SHL.U32 R5, R3.reuse, 0x4, RZ ;  /* 0x0000000403057824 */ /* 0x040fe200078e00ff */
[--C-:B------:R-:W-:Y:S02]  /*0170*/  SHF.R.S32.HI R0, RZ, 0x1f, R6.reuse ;  /* 0x0000001fff007819 */ /* 0x100fe40000011406 */
[----:B------:R-:W-:Y:S02]  /*0180*/  ISETP.GT.AND P0, PT, R3, 0x1, !P0 ;  /* 0x000000010300780c */ /* 0x000fe40004704270 */
[----:B------:R-:W-:Y:S01]  /*0190*/  IADD3 R6, P1, P2, R5, R4, R6 ;  /* 0x0000000405067210 */ /* 0x000fe20007a3e006 */
[----:B------:R-:W1:Y:S01]  /*01a0*/  LDC.64 R2, c[0x0][0x218] ;  /* 0x00008600ff027b82 */ /* 0x000e620000000a00 */
[----:B------:R-:W-:Y:S02]  /*01b0*/  SHF.R.S32.HI R4, RZ, 0x1f, R4 ;  /* 0x0000001fff047819 */ /* 0x000fe40000011404 */
[----:B------:R-:W-:-:S02]  /*01c0*/  SHF.R.S32.HI R5, RZ, 0x1f, R5 ;  /* 0x0000001fff057819 */ /* 0x000fc40000011405 */
[----:B------:R-:W-:Y:S02]  /*01d0*/  ISETP.LT.AND P0, PT, R7, 0x300, P0 ;  /* 0x000003000700780c */ /* 0x000fe40000701270 */
[----:B------:R-:W-:Y:S02]  /*01e0*/  IADD3.X R5, R5, R4, R0, P1, P2 ;  /* 0x0000000405057210 */ /* 0x000fe40000fe4400 */
[----:B------:R-:W-:-:S04]  /*01f0*/  LEA R4, P1, R6, UR4, 0x2 ;  /* 0x0000000406047c11 */ /* 0x000fc8000f8210ff */
[----:B------:R-:W-:Y:S01]  /*0200*/  LEA.HI.X R5, R6, UR5, R5, 0x2, P1 ;  /* 0x0000000506057c11 */ /* 0x000fe200088f1405 */
[----:B------:R-:W-:-:S04]  /*0210*/  ULDC.64 UR4, c[0x0][0x208] ;  /* 0x0000820000047ab9 */ /* 0x000fc80000000a00 */
[----:B------:R-:W2:Y:S01]  /*0220*/  @P0 LDG.E.64 R8, desc[UR4][R4.64+-0x28] ;  /* 0xffffd80404080981 */ /* 0x000ea2000c1e1b00 */
[C---:B------:R-:W-:Y:S01]  /*0230*/  ISETP.GE.AND P1, PT, R7.reuse, 0x300, PT ;  /* 0x000003000700780c */ /* 0x040fe20003f26270 */
[----:B-1----:R-:W-:Y:S01]  /*0240*/  IMAD.WIDE R2, R7, 0x4, R2 ;  /* 0x0000000407027825 */ /* 0x002fe200078e0202 */
[----:B--2---:R-:W-:Y:S02]  /*0250*/  SEL R8, R8, RZ, P0 ;  /* 0x000000ff08087207 */ /* 0x004fe40000000000 */
[----:B------:R-:W-:-:S09]  /*0260*/  SEL R9, R9, RZ, P0 ;  /* 0x000000ff09097207 */ /* 0x000fd20000000000 */
[----:B------:R-:W-:Y:S05]  /*0270*/  @P1 EXIT ;  /* 0x000000000000194d */ /* 0x000fea0003800000 */
[----:B------:R-:W-:Y:S01]  /*0280*/  STG.E.64 desc[UR4][R2.64], R8 ;  /* 0x0000000802007986 */ /* 0x000fe2000c101b04 */
[----:B------:R-:W-:Y:S05]  /*0290*/  EXIT ;  /* 0x000000000000794d */ /* 0x000fea0003800000 */
.L_x_0:
[----:B------:R-:W-:-:S00]  /*02a0*/  BRA `(.L_x_0) ;  /* 0xfffffffc00fc7947 */ /* 0x000fc0000383ffff */
[----:B------:R-:W-:-:S00]  /*02b0*/  NOP ;  /* 0x0000000000007918 */ /* 0x000fc00000000000 */
        /* <DEDUP_REMOVED lines=12> */
.L_x_1:


//--------------------- .nv.constant0.triton_poi_fused_constant_pad_nd_1 --------------------------
	.section	.nv.constant0.triton_poi_fused_constant_pad_nd_1,"a",@progbits
	.sectionflags	@""
	.align	4
.nv.constant0.triton_poi_fused_constant_pad_nd_1:
	.zero		548
